	.headerflags	@"EF_CUDA_TEXMODE_UNIFIED EF_CUDA_64BIT_ADDRESS EF_CUDA_ACCELERATORS EF_CUDA_SM90 EF_CUDA_VIRTUAL_SM(EF_CUDA_SM90)"
	.elftype	@"ET_EXEC"


//--------------------- .nv.info                  --------------------------
	.section	.nv.info,"",@"SHT_CUDA_INFO"
	.align	4


	//----- nvinfo : EIATTR_REGCOUNT
	.align		4
        /*0000*/ 	.byte	0x04, 0x2f
        /*0002*/ 	.short	(.L_1 - .L_0)
	.align		4
.L_0:
        /*0004*/ 	.word	index@(triton_poi_fused_clone_2)
        /*0008*/ 	.word	0x00000013


	//----- nvinfo : EIATTR_MIN_STACK_SIZE
	.align		4
.L_1:
        /*000c*/ 	.byte	0x04, 0x12
        /*000e*/ 	.short	(.L_3 - .L_2)
	.align		4
.L_2:
        /*0010*/ 	.word	index@(triton_poi_fused_clone_2)
        /*0014*/ 	.word	0x00000000


	//----- nvinfo : EIATTR_FRAME_SIZE
	.align		4
.L_3:
        /*0018*/ 	.byte	0x04, 0x11
        /*001a*/ 	.short	(.L_5 - .L_4)
	.align		4
.L_4:
        /*001c*/ 	.word	index@(triton_poi_fused_clone_2)
        /*0020*/ 	.word	0x00000000


	//----- nvinfo : EIATTR_MIN_STACK_SIZE
	.align		4
.L_5:
        /*0024*/ 	.byte	0x04, 0x12
        /*0026*/ 	.short	(.L_7 - .L_6)
	.align		4
.L_6:
        /*0028*/ 	.word	index@(triton_poi_fused_clone_2)
        /*002c*/ 	.word	0x00000000
.L_7:


//--------------------- .nv.info.triton_poi_fused_clone_2 --------------------------
	.section	.nv.info.triton_poi_fused_clone_2,"",@"SHT_CUDA_INFO"
	.sectionflags	@""
	.align	4


	//----- nvinfo : EIATTR_CUDA_API_VERSION
	.align		4
        /*0000*/ 	.byte	0x04, 0x37
        /*0002*/ 	.short	(.L_9 - .L_8)
.L_8:
        /*0004*/ 	.word	0x0000007c


	//----- nvinfo : EIATTR_KPARAM_INFO
	.align		4
.L_9:
        /*0008*/ 	.byte	0x04, 0x17
        /*000a*/ 	.short	(.L_11 - .L_10)
.L_10:
        /*000c*/ 	.word	0x00000000
        /*0010*/ 	.short	0x0004
        /*0012*/ 	.short	0x001c
        /*0014*/ 	.byte	0x00, 0xf0, 0x11, 0x00


	//----- nvinfo : EIATTR_KPARAM_INFO
	.align		4
.L_11:
        /*0018*/ 	.byte	0x04, 0x17
        /*001a*/ 	.short	(.L_13 - .L_12)
.L_12:
        /*001c*/ 	.word	0x00000000
        /*0020*/ 	.short	0x0003
        /*0022*/ 	.short	0x0018
        /*0024*/ 	.byte	0x00, 0xf0, 0x11, 0x00


	//----- nvinfo : EIATTR_KPARAM_INFO
	.align		4
.L_13:
        /*0028*/ 	.byte	0x04, 0x17
        /*002a*/ 	.short	(.L_15 - .L_14)
.L_14:
        /*002c*/ 	.word	0x00000000
        /*0030*/ 	.short	0x0002
        /*0032*/ 	.short	0x0010
        /*0034*/ 	.byte	0x00, 0xf4, 0x21, 0x00


	//----- nvinfo : EIATTR_KPARAM_INFO
	.align		4
.L_15:
        /*0038*/ 	.byte	0x04, 0x17
        /*003a*/ 	.short	(.L_17 - .L_16)
.L_16:
        /*003c*/ 	.word	0x00000000
        /*0040*/ 	.short	0x0001
        /*0042*/ 	.short	0x0008
        /*0044*/ 	.byte	0x00, 0xf4, 0x21, 0x00


	//----- nvinfo : EIATTR_KPARAM_INFO
	.align		4
.L_17:
        /*0048*/ 	.byte	0x04, 0x17
        /*004a*/ 	.short	(.L_19 - .L_18)
.L_18:
        /*004c*/ 	.word	0x00000000
        /*0050*/ 	.short	0x0000
        /*0052*/ 	.short	0x0000
        /*0054*/ 	.byte	0x00, 0xf4, 0x21, 0x00


	//----- nvinfo : EIATTR_SPARSE_MMA_MASK
	.align		4
.L_19:
        /*0058*/ 	.byte	0x03, 0x50
        /*005a*/ 	.short	0x0000


	//----- nvinfo : EIATTR_MAXREG_COUNT
	.align		4
        /*005c*/ 	.byte	0x03, 0x1b
        /*005e*/ 	.short	0x00ff


	//----- nvinfo : EIATTR_EXIT_INSTR_OFFSETS
	.align		4
        /*0060*/ 	.byte	0x04, 0x1c
        /*0062*/ 	.short	(.L_21 - .L_20)


	//   ....[0]....
.L_20:
        /*0064*/ 	.word	0x000003a0


	//   ....[1]....
        /*0068*/ 	.word	0x00000410


	//----- nvinfo : EIATTR_REQNTID
	.align		4
.L_21:
        /*006c*/ 	.byte	0x04, 0x10
        /*006e*/ 	.short	(.L_23 - .L_22)
.L_22:
        /*0070*/ 	.word	0x00000020
        /*0074*/ 	.word	0x00000001
        /*0078*/ 	.word	0x00000001


	//----- nvinfo : EIATTR_CBANK_PARAM_SIZE
	.align		4
.L_23:
        /*007c*/ 	.byte	0x03, 0x19
        /*007e*/ 	.short	0x0020


	//----- nvinfo : EIATTR_PARAM_CBANK
	.align		4
        /*0080*/ 	.byte	0x04, 0x0a
        /*0082*/ 	.short	(.L_25 - .L_24)
	.align		4
.L_24:
        /*0084*/ 	.word	index@(.nv.constant0.triton_poi_fused_clone_2)
        /*0088*/ 	.short	0x0210
        /*008a*/ 	.short	0x0020


	//----- nvinfo : EIATTR_SW_WAR
	.align		4
.L_25:
        /*008c*/ 	.byte	0x04, 0x36
        /*008e*/ 	.short	(.L_27 - .L_26)
.L_26:
        /*0090*/ 	.word	0x00000008
.L_27:


//--------------------- .nv.callgraph             --------------------------
	.section	.nv.callgraph,"",@"SHT_CUDA_CALLGRAPH"
	.align	4
	.sectionentsize	8
	.align		4
        /*0000*/ 	.word	0x00000000
	.align		4
        /*0004*/ 	.word	0xffffffff
	.align		4
        /*0008*/ 	.word	0x00000000
	.align		4
        /*000c*/ 	.word	0xfffffffe
	.align		4
        /*0010*/ 	.word	0x00000000
	.align		4
        /*0014*/ 	.word	0xfffffffd
	.align		4
        /*0018*/ 	.word	0x00000000
	.align		4
        /*001c*/ 	.word	0xfffffffc


//--------------------- .text.triton_poi_fused_clone_2 --------------------------
	.section	.text.triton_poi_fused_clone_2,"ax",@progbits
	.sectionflags	@"SHF_BARRIERS=1"
	.align	128
        .global         triton_poi_fused_clone_2
        .type           triton_poi_fused_clone_2,@function
        .size           triton_poi_fused_clone_2,(.L_x_1 - triton_poi_fused_clone_2)
        .other          triton_poi_fused_clone_2,@"STO_CUDA_ENTRY STV_DEFAULT"
triton_poi_fused_clone_2:
.text.triton_poi_fused_clone_2:
[----:B------:R-:W0:Y:S02]  /*0000*/  LDC R1, c[0x0][0x28] ;  /* 0x00000a00ff017b82 */ /* 0x000e240000000800 */
[----:B------:R-:W1:Y:S01]  /*0010*/  S2R R0, SR_CTAID.Y ;  /* 0x0000000000007919 */ /* 0x000e620000002600 */
[----:B------:R-:W2:Y:S01]  /*0020*/  LDC.64 R2, c[0x0][0x210] ;  /* 0x00008400ff027b82 */ /* 0x000ea20000000a00 */
[----:B------:R-:W-:Y:S01]  /*0030*/  ULDC.64 UR6, c[0x0][0x208] ;  /* 0x0000820000067ab9 */ /* 0x000fe20000000a00 */
[----:B------:R-:W3:Y:S01]  /*0040*/  S2R R16, SR_TID.X ;  /* 0x0000000000107919 */ /* 0x000ee20000002100 */
[----:B------:R-:W4:Y:S05]  /*0050*/  S2R R8, SR_CTAID.X ;  /* 0x0000000000087919 */ /* 0x000f2a0000002500 */
[----:B------:R-:W5:Y:S01]  /*0060*/  LDC.64 R4, c[0x0][0x218] ;  /* 0x00008600ff047b82 */ /* 0x000f620000000a00 */
[----:B-1----:R-:W-:-:S02]  /*0070*/  IMAD.SHL.U32 R0, R0, 0x10, RZ ;  /* 0x0000001000007824 */ /* 0x002fc400078e00ff */
[----:B---3--:R-:W-:Y:S01]  /*0080*/  IMAD.SHL.U32 R7, R16, 0x2, RZ ;  /* 0x0000000210077824 */ /* 0x008fe200078e00ff */
[----:B------:R-:W-:Y:S01]  /*0090*/  SHF.R.U32.HI R11, RZ, 0x3, R16 ;  /* 0x00000003ff0b7819 */ /* 0x000fe20000011610 */
[----:B----4-:R-:W-:-:S03]  /*00a0*/  IMAD.SHL.U32 R8, R8, 0x4, RZ ;  /* 0x0000000408087824 */ /* 0x010fc600078e00ff */
[----:B------:R-:W-:Y:S02]  /*00b0*/  LOP3.LUT R6, R0, 0xe, R7, 0xf8, !PT ;  /* 0x0000000e00067812 */ /* 0x000fe400078ef807 */
[----:B------:R-:W-:Y:S02]  /*00c0*/  SGXT.U32 R11, R11, 0x2 ;  /* 0x000000020b0b781a */ /* 0x000fe40000000000 */
[----:B------:R-:W-:Y:S02]  /*00d0*/  SHF.R.S32.HI R9, RZ, 0x1f, R6 ;  /* 0x0000001fff097819 */ /* 0x000fe40000011406 */
[----:B------:R-:W-:Y:S02]  /*00e0*/  ISETP.GE.AND P1, PT, R6, 0x10, PT ;  /* 0x000000100600780c */ /* 0x000fe40003f26270 */
[----:B------:R-:W-:Y:S02]  /*00f0*/  LEA.HI R10, R9, R6, RZ, 0x2 ;  /* 0x00000006090a7211 */ /* 0x000fe400078f10ff */
[----:B------:R-:W-:-:S02]  /*0100*/  LOP3.LUT R9, R8, R11, RZ, 0xfc, !PT ;  /* 0x0000000b08097212 */ /* 0x000fc400078efcff */
[C---:B------:R-:W-:Y:S01]  /*0110*/  LOP3.LUT R13, R10.reuse, 0xfffffffc, RZ, 0xc0, !PT ;  /* 0xfffffffc0a0d7812 */ /* 0x040fe200078ec0ff */
[----:B------:R-:W-:Y:S01]  /*0120*/  IMAD.SHL.U32 R10, R10, 0x4, RZ ;  /* 0x000000040a0a7824 */ /* 0x000fe200078e00ff */
[----:B------:R-:W-:-:S03]  /*0130*/  ISETP.GE.AND P0, PT, R9, 0x4, PT ;  /* 0x000000040900780c */ /* 0x000fc60003f06270 */
[----:B------:R-:W-:Y:S01]  /*0140*/  IMAD.IADD R13, R6, 0x1, -R13 ;  /* 0x00000001060d7824 */ /* 0x000fe200078e0a0d */
[----:B------:R-:W-:Y:S02]  /*0150*/  LOP3.LUT R15, R10, 0xfffffff0, RZ, 0xc0, !PT ;  /* 0xfffffff00a0f7812 */ /* 0x000fe400078ec0ff */
[----:B------:R-:W-:Y:S01]  /*0160*/  ISETP.LT.AND P0, PT, R6, 0x10, !P0 ;  /* 0x000000100600780c */ /* 0x000fe20004701270 */
[----:B------:R-:W-:Y:S02]  /*0170*/  IMAD R10, R9, 0x4, R13 ;  /* 0x00000004090a7824 */ /* 0x000fe400078e020d */
[----:B-----5:R-:W-:Y:S01]  /*0180*/  IMAD.WIDE R4, R13, 0x4, R4 ;  /* 0x000000040d047825 */ /* 0x020fe200078e0204 */
[----:B------:R-:W-:-:S03]  /*0190*/  CS2R R12, SRZ ;  /* 0x00000000000c7805 */ /* 0x000fc6000001ff00 */
[----:B------:R-:W-:-:S04]  /*01a0*/  IMAD.IADD R15, R10, 0x1, R15 ;  /* 0x000000010a0f7824 */ /* 0x000fc800078e020f */
[----:B--2---:R-:W-:Y:S01]  /*01b0*/  IMAD.WIDE R2, R15, 0x4, R2 ;  /* 0x000000040f027825 */ /* 0x004fe200078e0202 */
[----:B------:R-:W-:-:S04]  /*01c0*/  CS2R R14, SRZ ;  /* 0x00000000000e7805 */ /* 0x000fc8000001ff00 */
[----:B------:R1:W2:Y:S04]  /*01d0*/  @P0 LDG.E.EL.64 R12, desc[UR6][R2.64] ;  /* 0x00000006020c0981 */ /* 0x0002a8000c2e1b00 */
[----:B------:R3:W2:Y:S01]  /*01e0*/  @!P1 LDG.E.EL.64 R14, desc[UR6][R4.64] ;  /* 0x00000006040e9981 */ /* 0x0006a2000c2e1b00 */
[----:B------:R-:W4:Y:S01]  /*01f0*/  S2UR UR5, SR_CgaCtaId ;  /* 0x00000000000579c3 */ /* 0x000f220000008800 */
[----:B------:R-:W-:Y:S01]  /*0200*/  IMAD.SHL.U32 R6, R16, 0x8, RZ ;  /* 0x0000000810067824 */ /* 0x000fe200078e00ff */
[----:B------:R-:W-:-:S04]  /*0210*/  SHF.R.U32.HI R9, RZ, 0x1, R16 ;  /* 0x00000001ff097819 */ /* 0x000fc80000011610 */
[----:B------:R-:W-:Y:S02]  /*0220*/  SGXT.U32 R9, R9, 0x4 ;  /* 0x000000040909781a */ /* 0x000fe40000000000 */
[----:B------:R-:W-:Y:S01]  /*0230*/  LOP3.LUT R6, R6, 0x38, RZ, 0xc0, !PT ;  /* 0x0000003806067812 */ /* 0x000fe200078ec0ff */
[----:B------:R-:W-:Y:S01]  /*0240*/  UMOV UR4, 0x400 ;  /* 0x0000040000047882 */ /* 0x000fe20000000000 */
[----:B------:R-:W-:Y:S02]  /*0250*/  LOP3.LUT R9, R0, R9, RZ, 0xfc, !PT ;  /* 0x0000000900097212 */ /* 0x000fe400078efcff */
[C---:B------:R-:W-:Y:S02]  /*0260*/  LOP3.LUT R11, R6.reuse, R11, RZ, 0xfc, !PT ;  /* 0x0000000b060b7212 */ /* 0x040fe400078efcff */
[C---:B------:R-:W-:Y:S02]  /*0270*/  LOP3.LUT R0, R6.reuse, 0x4, RZ, 0xfc, !PT ;  /* 0x0000000406007812 */ /* 0x040fe400078efcff */
[----:B------:R-:W-:-:S02]  /*0280*/  LEA.HI R6, R6, R11, RZ, 0x1e ;  /* 0x0000000b06067211 */ /* 0x000fc400078ff0ff */
[----:B------:R-:W-:Y:S01]  /*0290*/  LEA.HI R0, R0, R11, RZ, 0x1e ;  /* 0x0000000b00007211 */ /* 0x000fe200078ff0ff */
[----:B----4-:R-:W-:-:S06]  /*02a0*/  UPRMT UR4, UR5, 0x654, UR4 ;  /* 0x0000065405047896 */ /* 0x010fcc0008000004 */
[----:B-1----:R-:W-:Y:S02]  /*02b0*/  LEA R3, R6, UR4, 0x2 ;  /* 0x0000000406037c11 */ /* 0x002fe4000f8e10ff */
[----:B------:R-:W-:Y:S02]  /*02c0*/  LEA R0, R0, UR4, 0x2 ;  /* 0x0000000400007c11 */ /* 0x000fe4000f8e10ff */
[----:B------:R-:W-:Y:S02]  /*02d0*/  LOP3.LUT R8, R8, 0x2, R7, 0xf8, !PT ;  /* 0x0000000208087812 */ /* 0x000fe400078ef807 */
[----:B---3--:R-:W-:Y:S02]  /*02e0*/  SHF.R.U32.HI R4, RZ, 0x2, R7 ;  /* 0x00000002ff047819 */ /* 0x008fe40000011607 */
[----:B------:R-:W-:Y:S02]  /*02f0*/  ISETP.GE.AND P0, PT, R8, 0x4, PT ;  /* 0x000000040800780c */ /* 0x000fe40003f06270 */
[----:B------:R-:W-:-:S02]  /*0300*/  LOP3.LUT R7, R7, 0x3e, RZ, 0xc0, !PT ;  /* 0x0000003e07077812 */ /* 0x000fc400078ec0ff */
[----:B------:R-:W-:Y:S02]  /*0310*/  ISETP.LT.AND P0, PT, R9, 0x10, !P0 ;  /* 0x000000100900780c */ /* 0x000fe40004701270 */
[----:B------:R-:W-:-:S05]  /*0320*/  SGXT.U32 R2, R4, 0x4 ;  /* 0x000000040402781a */ /* 0x000fca0000000000 */
[----:B------:R-:W-:-:S05]  /*0330*/  IMAD.IADD R2, R7, 0x1, R2 ;  /* 0x0000000107027824 */ /* 0x000fca00078e0202 */
[----:B------:R-:W-:Y:S01]  /*0340*/  LEA R4, R2, UR4, 0x2 ;  /* 0x0000000402047c11 */ /* 0x000fe2000f8e10ff */
[----:B--2---:R-:W-:Y:S01]  /*0350*/  FADD R12, R14, R12 ;  /* 0x0000000c0e0c7221 */ /* 0x004fe20000000000 */
[----:B------:R-:W-:-:S04]  /*0360*/  FADD R13, R15, R13 ;  /* 0x0000000d0f0d7221 */ /* 0x000fc80000000000 */
[----:B------:R1:W-:Y:S04]  /*0370*/  STS [R3], R12 ;  /* 0x0000000c03007388 */ /* 0x0003e80000000800 */
[----:B------:R1:W-:Y:S01]  /*0380*/  STS [R0+0x10], R13 ;  /* 0x0000100d00007388 */ /* 0x0003e20000000800 */
[----:B------:R-:W-:Y:S06]  /*0390*/  BAR.SYNC.DEFER_BLOCKING 0x0 ;  /* 0x0000000000007b1d */ /* 0x000fec0000010000 */
[----:B-1----:R-:W-:Y:S05]  /*03a0*/  @!P0 EXIT ;  /* 0x000000000000894d */ /* 0x002fea0003800000 */
[----:B------:R-:W-:Y:S01]  /*03b0*/  LDS R6, [R4] ;  /* 0x0000000004067984 */ /* 0x000fe20000000800 */
[----:B------:R-:W0:Y:S01]  /*03c0*/  LDC.64 R2, c[0x0][0x220] ;  /* 0x00008800ff027b82 */ /* 0x000e220000000a00 */
[----:B------:R-:W-:Y:S02]  /*03d0*/  IMAD R9, R9, 0x4, R8 ;  /* 0x0000000409097824 */ /* 0x000fe400078e0208 */
[----:B------:R-:W1:Y:S02]  /*03e0*/  LDS R7, [R4+0x4] ;  /* 0x0000040004077984 */ /* 0x000e640000000800 */
[----:B0-----:R-:W-:-:S05]  /*03f0*/  IMAD.WIDE R2, R9, 0x4, R2 ;  /* 0x0000000409027825 */ /* 0x001fca00078e0202 */
[----:B-1----:R-:W-:Y:S01]  /*0400*/  STG.E.64 desc[UR6][R2.64], R6 ;  /* 0x0000000602007986 */ /* 0x002fe2000c101b06 */
[----:B------:R-:W-:Y:S05]  /*0410*/  EXIT ;  /* 0x000000000000794d */ /* 0x000fea0003800000 */
.L_x_0:
[----:B------:R-:W-:-:S00]  /*0420*/  BRA `(.L_x_0) ;  /* 0xfffffffc00fc7947 */ /* 0x000fc0000383ffff */
[----:B------:R-:W-:-:S00]  /*0430*/  NOP ;  /* 0x0000000000007918 */ /* 0x000fc00000000000 */
        /* <DEDUP_REMOVED lines=12> */
.L_x_1:


//--------------------- .nv.shared.triton_poi_fused_clone_2 --------------------------
	.section	.nv.shared.triton_poi_fused_clone_2,"aw",@nobits
	.sectionflags	@""
	.align	16
	.zero		1024


//--------------------- .nv.constant0.triton_poi_fused_clone_2 --------------------------
	.section	.nv.constant0.triton_poi_fused_clone_2,"a",@progbits
	.sectionflags	@""
	.align	4
.nv.constant0.triton_poi_fused_clone_2:
	.zero		560
